//
// Generated by NVIDIA NVVM Compiler
//
// Compiler Build ID: CL-36424714
// Cuda compilation tools, release 13.0, V13.0.88
// Based on NVVM 20.0.0
//

.version 9.0
.target sm_100
.address_size 64

	// .globl	_Z9gpuAddOnePii

.visible .entry _Z9gpuAddOnePii(
	.param .u64 .ptr .align 1 _Z9gpuAddOnePii_param_0,
	.param .u32 _Z9gpuAddOnePii_param_1
)
{
	.reg .pred 	%p<2>;
	.reg .b32 	%r<8>;
	.reg .b64 	%rd<5>;

	ld.param.u64 	%rd1, [_Z9gpuAddOnePii_param_0];
	ld.param.u32 	%r2, [_Z9gpuAddOnePii_param_1];
	mov.u32 	%r3, %ctaid.x;
	mov.u32 	%r4, %ntid.x;
	mov.u32 	%r5, %tid.x;
	mad.lo.s32 	%r1, %r3, %r4, %r5;
	setp.ge.s32 	%p1, %r1, %r2;
	@%p1 bra 	$L__BB0_2;
	cvta.to.global.u64 	%rd2, %rd1;
	mul.wide.s32 	%rd3, %r1, 4;
	add.s64 	%rd4, %rd2, %rd3;
	ld.global.u32 	%r6, [%rd4];
	add.s32 	%r7, %r6, 1;
	st.global.u32 	[%rd4], %r7;
$L__BB0_2:
	ret;

}


// ===== COMPILED SASS (sm_100) =====

	.target	sm_100

	.elftype	@"ET_EXEC"


//--------------------- .note.nv.tkinfo           --------------------------
	.section	.note.nv.tkinfo,"",@"SHT_NOTE"
	.sectionflags	@"SHF_NOTE_NV_TKINFO"
	.tkinfo
        /*0018*/ 	.word	0x00000002
        /*0030*/ 	.string	""
        /*0030*/ 	.string	"ptxas"
        /*0030*/ 	.string	"Cuda compilation tools, release 13.0, V13.0.88"
        /*0030*/ 	.string	"Build cuda_13.0.r13.0/compiler.36424714_0"
        /*0030*/ 	.string	"-arch sm_100 -m 64 "



//--------------------- .note.nv.cuinfo           --------------------------
	.section	.note.nv.cuinfo,"",@"SHT_NOTE"
	.sectionflags	@"SHF_NOTE_NV_CUINFO"
        /*0018*/ 	.short	0x0002
        /*001a*/ 	.short	0x0064
        /*001c*/ 	.short	0x0082
	.zero		2


//--------------------- .nv.info                  --------------------------
	.section	.nv.info,"",@"SHT_CUDA_INFO"
	.align	4


	//----- nvinfo : EIATTR_REGCOUNT
	.align		4
        /*0000*/ 	.byte	0x04, 0x2f
        /*0002*/ 	.short	(.L_1 - .L_0)
	.align		4
.L_0:
        /*0004*/ 	.word	index@(_Z9gpuAddOnePii)
        /*0008*/ 	.word	0x00000008


	//----- nvinfo : EIATTR_FRAME_SIZE
	.align		4
.L_1:
        /*000c*/ 	.byte	0x04, 0x11
        /*000e*/ 	.short	(.L_3 - .L_2)
	.align		4
.L_2:
        /*0010*/ 	.word	index@(_Z9gpuAddOnePii)
        /*0014*/ 	.word	0x00000000


	//----- nvinfo : EIATTR_MIN_STACK_SIZE
	.align		4
.L_3:
        /*0018*/ 	.byte	0x04, 0x12
        /*001a*/ 	.short	(.L_5 - .L_4)
	.align		4
.L_4:
        /*001c*/ 	.word	index@(_Z9gpuAddOnePii)
        /*0020*/ 	.word	0x00000000
.L_5:


//--------------------- .nv.compat                --------------------------
	.section	.nv.compat,"",@"SHT_CUDA_COMPAT_INFO"
	.align	4
        /*0000*/ 	.byte	0x02, 0x09, 0x00, 0x00, 0x02, 0x02, 0x01, 0x00, 0x02, 0x05, 0x05, 0x00, 0x03, 0x07, 0x01, 0x01
        /*0010*/ 	.byte	0x02, 0x03, 0x00, 0x00, 0x02, 0x06, 0x01, 0x00, 0x04, 0x0b, 0x08, 0x00, 0x09, 0x00, 0x00, 0x00
        /*0020*/ 	.byte	0x00, 0x00, 0x00, 0x00


//--------------------- .nv.info._Z9gpuAddOnePii  --------------------------
	.section	.nv.info._Z9gpuAddOnePii,"",@"SHT_CUDA_INFO"
	.sectionflags	@""
	.align	4


	//----- nvinfo : EIATTR_CUDA_API_VERSION
	.align		4
        /*0000*/ 	.byte	0x04, 0x37
        /*0002*/ 	.short	(.L_7 - .L_6)
.L_6:
        /*0004*/ 	.word	0x00000082


	//----- nvinfo : EIATTR_KPARAM_INFO
	.align		4
.L_7:
        /*0008*/ 	.byte	0x04, 0x17
        /*000a*/ 	.short	(.L_9 - .L_8)
.L_8:
        /*000c*/ 	.word	0x00000000
        /*0010*/ 	.short	0x0001
        /*0012*/ 	.short	0x0008
        /*0014*/ 	.byte	0x00, 0xf0, 0x11, 0x00


	//----- nvinfo : EIATTR_KPARAM_INFO
	.align		4
.L_9:
        /*0018*/ 	.byte	0x04, 0x17
        /*001a*/ 	.short	(.L_11 - .L_10)
.L_10:
        /*001c*/ 	.word	0x00000000
        /*0020*/ 	.short	0x0000
        /*0022*/ 	.short	0x0000
        /*0024*/ 	.byte	0x00, 0xf5, 0x21, 0x00


	//----- nvinfo : EIATTR_SPARSE_MMA_MASK
	.align		4
.L_11:
        /*0028*/ 	.byte	0x03, 0x50
        /*002a*/ 	.short	0x0000


	//----- nvinfo : EIATTR_MAXREG_COUNT
	.align		4
        /*002c*/ 	.byte	0x03, 0x1b
        /*002e*/ 	.short	0x00ff


	//----- nvinfo : EIATTR_MERCURY_ISA_VERSION
	.align		4
        /*0030*/ 	.byte	0x03, 0x5f
        /*0032*/ 	.short	0x0101


	//----- nvinfo : EIATTR_VRC_CTA_INIT_COUNT
	.align		4
        /*0034*/ 	.byte	0x02, 0x4a
	.zero		1
	.zero		1


	//----- nvinfo : EIATTR_EXIT_INSTR_OFFSETS
	.align		4
        /*0038*/ 	.byte	0x04, 0x1c
        /*003a*/ 	.short	(.L_13 - .L_12)


	//   ....[0]....
.L_12:
        /*003c*/ 	.word	0x00000070


	//   ....[1]....
        /*0040*/ 	.word	0x000000e0


	//----- nvinfo : EIATTR_CBANK_PARAM_SIZE
	.align		4
.L_13:
        /*0044*/ 	.byte	0x03, 0x19
        /*0046*/ 	.short	0x000c


	//----- nvinfo : EIATTR_PARAM_CBANK
	.align		4
        /*0048*/ 	.byte	0x04, 0x0a
        /*004a*/ 	.short	(.L_15 - .L_14)
	.align		4
.L_14:
        /*004c*/ 	.word	index@(.nv.constant0._Z9gpuAddOnePii)
        /*0050*/ 	.short	0x0380
        /*0052*/ 	.short	0x000c


	//----- nvinfo : EIATTR_SW_WAR
	.align		4
.L_15:
        /*0054*/ 	.byte	0x04, 0x36
        /*0056*/ 	.short	(.L_17 - .L_16)
.L_16:
        /*0058*/ 	.word	0x00000008
.L_17:


//--------------------- .nv.callgraph             --------------------------
	.section	.nv.callgraph,"",@"SHT_CUDA_CALLGRAPH"
	.align	4
	.sectionentsize	8
	.align		4
        /*0000*/ 	.word	0x00000000
	.align		4
        /*0004*/ 	.word	0xffffffff
	.align		4
        /*0008*/ 	.word	0x00000000
	.align		4
        /*000c*/ 	.word	0xfffffffe
	.align		4
        /*0010*/ 	.word	0x00000000
	.align		4
        /*0014*/ 	.word	0xfffffffd
	.align		4
        /*0018*/ 	.word	0x00000000
	.align		4
        /*001c*/ 	.word	0xfffffffc


//--------------------- .text._Z9gpuAddOnePii     --------------------------
	.section	.text._Z9gpuAddOnePii,"ax",@progbits
	.align	128
        .global         _Z9gpuAddOnePii
        .type           _Z9gpuAddOnePii,@function
        .size           _Z9gpuAddOnePii,(.L_x_1 - _Z9gpuAddOnePii)
        .other          _Z9gpuAddOnePii,@"STO_CUDA_ENTRY STV_DEFAULT"
_Z9gpuAddOnePii:
.text._Z9gpuAddOnePii:
[----:B------:R-:W-:Y:S01]  /*0000*/  LDC R1, c[0x0][0x37c] ;  /* 0x0000df00ff017b82 */ /* 0x000fe20000000800 */
[----:B------:R-:W0:Y:S07]  /*0010*/  S2R R0, SR_TID.X ;  /* 0x0000000000007919 */ /* 0x000e2e0000002100 */
[----:B------:R-:W0:Y:S01]  /*0020*/  S2UR UR4, SR_CTAID.X ;  /* 0x00000000000479c3 */ /* 0x000e220000002500 */
[----:B------:R-:W1:Y:S07]  /*0030*/  LDCU UR5, c[0x0][0x388] ;  /* 0x00007100ff0577ac */ /* 0x000e6e0008000800 */
[----:B------:R-:W0:Y:S02]  /*0040*/  LDC R5, c[0x0][0x360] ;  /* 0x0000d800ff057b82 */ /* 0x000e240000000800 */
[----:B0-----:R-:W-:-:S05]  /*0050*/  IMAD R5, R5, UR4, R0 ;  /* 0x0000000405057c24 */ /* 0x001fca000f8e0200 */
[----:B-1----:R-:W-:-:S13]  /*0060*/  ISETP.GE.AND P0, PT, R5, UR5, PT ;  /* 0x0000000505007c0c */ /* 0x002fda000bf06270 */
[----:B------:R-:W-:Y:S05]  /*0070*/  @P0 EXIT ;  /* 0x000000000000094d */ /* 0x000fea0003800000 */
[----:B------:R-:W0:Y:S01]  /*0080*/  LDC.64 R2, c[0x0][0x380] ;  /* 0x0000e000ff027b82 */ /* 0x000e220000000a00 */
[----:B------:R-:W1:Y:S01]  /*0090*/  LDCU.64 UR4, c[0x0][0x358] ;  /* 0x00006b00ff0477ac */ /* 0x000e620008000a00 */
[----:B0-----:R-:W-:-:S05]  /*00a0*/  IMAD.WIDE R2, R5, 0x4, R2 ;  /* 0x0000000405027825 */ /* 0x001fca00078e0202 */
[----:B-1----:R-:W2:Y:S02]  /*00b0*/  LDG.E R0, desc[UR4][R2.64] ;  /* 0x0000000402007981 */ /* 0x002ea4000c1e1900 */
[----:B--2---:R-:W-:-:S05]  /*00c0*/  IADD3 R5, PT, PT, R0, 0x1, RZ ;  /* 0x0000000100057810 */ /* 0x004fca0007ffe0ff */
[----:B------:R-:W-:Y:S01]  /*00d0*/  STG.E desc[UR4][R2.64], R5 ;  /* 0x0000000502007986 */ /* 0x000fe2000c101904 */
[----:B------:R-:W-:Y:S05]  /*00e0*/  EXIT ;  /* 0x000000000000794d */ /* 0x000fea0003800000 */
.L_x_0:
[----:B------:R-:W-:-:S00]  /*00f0*/  BRA `(.L_x_0) ;  /* 0xfffffffc00fc7947 */ /* 0x000fc0000383ffff */
[----:B------:R-:W-:-:S00]  /*0100*/  NOP ;  /* 0x0000000000007918 */ /* 0x000fc00000000000 */
[----:B------:R-:W-:-:S00]  /*0110*/  NOP ;  /* 0x0000000000007918 */ /* 0x000fc00000000000 */
[----:B------:R-:W-:-:S00]  /*0120*/  NOP ;  /* 0x0000000000007918 */ /* 0x000fc00000000000 */
[----:B------:R-:W-:-:S00]  /*0130*/  NOP ;  /* 0x0000000000007918 */ /* 0x000fc00000000000 */
[----:B------:R-:W-:-:S00]  /*0140*/  NOP ;  /* 0x0000000000007918 */ /* 0x000fc00000000000 */
[----:B------:R-:W-:-:S00]  /*0150*/  NOP ;  /* 0x0000000000007918 */ /* 0x000fc00000000000 */
[----:B------:R-:W-:-:S00]  /*0160*/  NOP ;  /* 0x0000000000007918 */ /* 0x000fc00000000000 */
[----:B------:R-:W-:-:S00]  /*0170*/  NOP ;  /* 0x0000000000007918 */ /* 0x000fc00000000000 */
.L_x_1:


//--------------------- .nv.shared.reserved.0     --------------------------
	.section	.nv.shared.reserved.0,"aw",@nobits
	.weak		__nv_reservedSMEM_offset_0_alias
	.size		__nv_reservedSMEM_offset_0_alias, 0, 64
	.other		__nv_reservedSMEM_offset_0_alias,@"STO_CUDA_RESERVED_SHARED STV_DEFAULT"
__nv_reservedSMEM_offset_0_alias:
	.zero		0
	.zero		64


//--------------------- .nv.constant0._Z9gpuAddOnePii --------------------------
	.section	.nv.constant0._Z9gpuAddOnePii,"a",@progbits
	.sectionflags	@""
	.align	4
.nv.constant0._Z9gpuAddOnePii:
	.zero		908


//--------------------- SYMBOLS --------------------------

	.type		.nv.reservedSmem.offset0,@object
	.size		.nv.reservedSmem.offset0,0x4
